//
// Generated by NVIDIA NVVM Compiler
//
// Compiler Build ID: CL-36424714
// Cuda compilation tools, release 13.0, V13.0.88
// Based on NVVM 20.0.0
//

.version 9.0
.target sm_100
.address_size 64

	// .globl	_Z6kernelPf

.visible .entry _Z6kernelPf(
	.param .u64 .ptr .align 1 _Z6kernelPf_param_0
)
{
	.reg .b32 	%f<3>;
	.reg .b64 	%rd<3>;

	ld.param.u64 	%rd1, [_Z6kernelPf_param_0];
	cvta.to.global.u64 	%rd2, %rd1;
	ld.global.f32 	%f1, [%rd2];
	mul.f32 	%f2, %f1, %f1;
	st.global.f32 	[%rd2], %f2;
	ret;

}


// ===== COMPILED SASS (sm_100) =====

	.target	sm_100

	.elftype	@"ET_EXEC"


//--------------------- .note.nv.tkinfo           --------------------------
	.section	.note.nv.tkinfo,"",@"SHT_NOTE"
	.sectionflags	@"SHF_NOTE_NV_TKINFO"
	.tkinfo
        /*0018*/ 	.word	0x00000002
        /*0030*/ 	.string	""
        /*0030*/ 	.string	"ptxas"
        /*0030*/ 	.string	"Cuda compilation tools, release 13.0, V13.0.88"
        /*0030*/ 	.string	"Build cuda_13.0.r13.0/compiler.36424714_0"
        /*0030*/ 	.string	"-arch sm_100 -m 64 "



//--------------------- .note.nv.cuinfo           --------------------------
	.section	.note.nv.cuinfo,"",@"SHT_NOTE"
	.sectionflags	@"SHF_NOTE_NV_CUINFO"
        /*0018*/ 	.short	0x0002
        /*001a*/ 	.short	0x0064
        /*001c*/ 	.short	0x0082
	.zero		2


//--------------------- .nv.info                  --------------------------
	.section	.nv.info,"",@"SHT_CUDA_INFO"
	.align	4


	//----- nvinfo : EIATTR_REGCOUNT
	.align		4
        /*0000*/ 	.byte	0x04, 0x2f
        /*0002*/ 	.short	(.L_1 - .L_0)
	.align		4
.L_0:
        /*0004*/ 	.word	index@(_Z6kernelPf)
        /*0008*/ 	.word	0x00000008


	//----- nvinfo : EIATTR_FRAME_SIZE
	.align		4
.L_1:
        /*000c*/ 	.byte	0x04, 0x11
        /*000e*/ 	.short	(.L_3 - .L_2)
	.align		4
.L_2:
        /*0010*/ 	.word	index@(_Z6kernelPf)
        /*0014*/ 	.word	0x00000000


	//----- nvinfo : EIATTR_MIN_STACK_SIZE
	.align		4
.L_3:
        /*0018*/ 	.byte	0x04, 0x12
        /*001a*/ 	.short	(.L_5 - .L_4)
	.align		4
.L_4:
        /*001c*/ 	.word	index@(_Z6kernelPf)
        /*0020*/ 	.word	0x00000000
.L_5:


//--------------------- .nv.compat                --------------------------
	.section	.nv.compat,"",@"SHT_CUDA_COMPAT_INFO"
	.align	4
        /*0000*/ 	.byte	0x02, 0x09, 0x00, 0x00, 0x02, 0x02, 0x01, 0x00, 0x02, 0x05, 0x05, 0x00, 0x03, 0x07, 0x01, 0x01
        /*0010*/ 	.byte	0x02, 0x03, 0x00, 0x00, 0x02, 0x06, 0x01, 0x00, 0x04, 0x0b, 0x08, 0x00, 0x09, 0x00, 0x00, 0x00
        /*0020*/ 	.byte	0x00, 0x00, 0x00, 0x00


//--------------------- .nv.info._Z6kernelPf      --------------------------
	.section	.nv.info._Z6kernelPf,"",@"SHT_CUDA_INFO"
	.sectionflags	@""
	.align	4


	//----- nvinfo : EIATTR_CUDA_API_VERSION
	.align		4
        /*0000*/ 	.byte	0x04, 0x37
        /*0002*/ 	.short	(.L_7 - .L_6)
.L_6:
        /*0004*/ 	.word	0x00000082


	//----- nvinfo : EIATTR_KPARAM_INFO
	.align		4
.L_7:
        /*0008*/ 	.byte	0x04, 0x17
        /*000a*/ 	.short	(.L_9 - .L_8)
.L_8:
        /*000c*/ 	.word	0x00000000
        /*0010*/ 	.short	0x0000
        /*0012*/ 	.short	0x0000
        /*0014*/ 	.byte	0x00, 0xf5, 0x21, 0x00


	//----- nvinfo : EIATTR_SPARSE_MMA_MASK
	.align		4
.L_9:
        /*0018*/ 	.byte	0x03, 0x50
        /*001a*/ 	.short	0x0000


	//----- nvinfo : EIATTR_MAXREG_COUNT
	.align		4
        /*001c*/ 	.byte	0x03, 0x1b
        /*001e*/ 	.short	0x00ff


	//----- nvinfo : EIATTR_MERCURY_ISA_VERSION
	.align		4
        /*0020*/ 	.byte	0x03, 0x5f
        /*0022*/ 	.short	0x0101


	//----- nvinfo : EIATTR_VRC_CTA_INIT_COUNT
	.align		4
        /*0024*/ 	.byte	0x02, 0x4a
	.zero		1
	.zero		1


	//----- nvinfo : EIATTR_EXIT_INSTR_OFFSETS
	.align		4
        /*0028*/ 	.byte	0x04, 0x1c
        /*002a*/ 	.short	(.L_11 - .L_10)


	//   ....[0]....
.L_10:
        /*002c*/ 	.word	0x00000060


	//----- nvinfo : EIATTR_CBANK_PARAM_SIZE
	.align		4
.L_11:
        /*0030*/ 	.byte	0x03, 0x19
        /*0032*/ 	.short	0x0008


	//----- nvinfo : EIATTR_PARAM_CBANK
	.align		4
        /*0034*/ 	.byte	0x04, 0x0a
        /*0036*/ 	.short	(.L_13 - .L_12)
	.align		4
.L_12:
        /*0038*/ 	.word	index@(.nv.constant0._Z6kernelPf)
        /*003c*/ 	.short	0x0380
        /*003e*/ 	.short	0x0008


	//----- nvinfo : EIATTR_SW_WAR
	.align		4
.L_13:
        /*0040*/ 	.byte	0x04, 0x36
        /*0042*/ 	.short	(.L_15 - .L_14)
.L_14:
        /*0044*/ 	.word	0x00000008
.L_15:


//--------------------- .nv.callgraph             --------------------------
	.section	.nv.callgraph,"",@"SHT_CUDA_CALLGRAPH"
	.align	4
	.sectionentsize	8
	.align		4
        /*0000*/ 	.word	0x00000000
	.align		4
        /*0004*/ 	.word	0xffffffff
	.align		4
        /*0008*/ 	.word	0x00000000
	.align		4
        /*000c*/ 	.word	0xfffffffe
	.align		4
        /*0010*/ 	.word	0x00000000
	.align		4
        /*0014*/ 	.word	0xfffffffd
	.align		4
        /*0018*/ 	.word	0x00000000
	.align		4
        /*001c*/ 	.word	0xfffffffc


//--------------------- .text._Z6kernelPf         --------------------------
	.section	.text._Z6kernelPf,"ax",@progbits
	.align	128
        .global         _Z6kernelPf
        .type           _Z6kernelPf,@function
        .size           _Z6kernelPf,(.L_x_1 - _Z6kernelPf)
        .other          _Z6kernelPf,@"STO_CUDA_ENTRY STV_DEFAULT"
_Z6kernelPf:
.text._Z6kernelPf:
[----:B------:R-:W-:Y:S08]  /*0000*/  LDC R1, c[0x0][0x37c] ;  /* 0x0000df00ff017b82 */ /* 0x000ff00000000800 */
[----:B------:R-:W0:Y:S01]  /*0010*/  LDC.64 R2, c[0x0][0x380] ;  /* 0x0000e000ff027b82 */ /* 0x000e220000000a00 */
[----:B------:R-:W0:Y:S02]  /*0020*/  LDCU.64 UR4, c[0x0][0x358] ;  /* 0x00006b00ff0477ac */ /* 0x000e240008000a00 */
[----:B0-----:R-:W2:Y:S02]  /*0030*/  LDG.E R0, desc[UR4][R2.64] ;  /* 0x0000000402007981 */ /* 0x001ea4000c1e1900 */
[----:B--2---:R-:W-:-:S05]  /*0040*/  FMUL R5, R0, R0 ;  /* 0x0000000000057220 */ /* 0x004fca0000400000 */
[----:B------:R-:W-:Y:S01]  /*0050*/  STG.E desc[UR4][R2.64], R5 ;  /* 0x0000000502007986 */ /* 0x000fe2000c101904 */
[----:B------:R-:W-:Y:S05]  /*0060*/  EXIT ;  /* 0x000000000000794d */ /* 0x000fea0003800000 */
.L_x_0:
[----:B------:R-:W-:-:S00]  /*0070*/  BRA `(.L_x_0) ;  /* 0xfffffffc00fc7947 */ /* 0x000fc0000383ffff */
[----:B------:R-:W-:-:S00]  /*0080*/  NOP ;  /* 0x0000000000007918 */ /* 0x000fc00000000000 */
[----:B------:R-:W-:-:S00]  /*0090*/  NOP ;  /* 0x0000000000007918 */ /* 0x000fc00000000000 */
[----:B------:R-:W-:-:S00]  /*00a0*/  NOP ;  /* 0x0000000000007918 */ /* 0x000fc00000000000 */
[----:B------:R-:W-:-:S00]  /*00b0*/  NOP ;  /* 0x0000000000007918 */ /* 0x000fc00000000000 */
[----:B------:R-:W-:-:S00]  /*00c0*/  NOP ;  /* 0x0000000000007918 */ /* 0x000fc00000000000 */
[----:B------:R-:W-:-:S00]  /*00d0*/  NOP ;  /* 0x0000000000007918 */ /* 0x000fc00000000000 */
[----:B------:R-:W-:-:S00]  /*00e0*/  NOP ;  /* 0x0000000000007918 */ /* 0x000fc00000000000 */
[----:B------:R-:W-:-:S00]  /*00f0*/  NOP ;  /* 0x0000000000007918 */ /* 0x000fc00000000000 */
.L_x_1:


//--------------------- .nv.shared.reserved.0     --------------------------
	.section	.nv.shared.reserved.0,"aw",@nobits
	.weak		__nv_reservedSMEM_offset_0_alias
	.size		__nv_reservedSMEM_offset_0_alias, 0, 64
	.other		__nv_reservedSMEM_offset_0_alias,@"STO_CUDA_RESERVED_SHARED STV_DEFAULT"
__nv_reservedSMEM_offset_0_alias:
	.zero		0
	.zero		64


//--------------------- .nv.constant0._Z6kernelPf --------------------------
	.section	.nv.constant0._Z6kernelPf,"a",@progbits
	.sectionflags	@""
	.align	4
.nv.constant0._Z6kernelPf:
	.zero		904


//--------------------- SYMBOLS --------------------------

	.type		.nv.reservedSmem.offset0,@object
	.size		.nv.reservedSmem.offset0,0x4
